	.headerflags	@"EF_CUDA_TEXMODE_UNIFIED EF_CUDA_64BIT_ADDRESS EF_CUDA_ACCELERATORS EF_CUDA_SM90 EF_CUDA_VIRTUAL_SM(EF_CUDA_SM90)"
	.elftype	@"ET_EXEC"


//--------------------- .nv.info                  --------------------------
	.section	.nv.info,"",@"SHT_CUDA_INFO"
	.align	4


	//----- nvinfo : EIATTR_REGCOUNT
	.align		4
        /*0000*/ 	.byte	0x04, 0x2f
        /*0002*/ 	.short	(.L_1 - .L_0)
	.align		4
.L_0:
        /*0004*/ 	.word	index@(triton_poi_fused_div_20)
        /*0008*/ 	.word	0x00000010


	//----- nvinfo : EIATTR_MIN_STACK_SIZE
	.align		4
.L_1:
        /*000c*/ 	.byte	0x04, 0x12
        /*000e*/ 	.short	(.L_3 - .L_2)
	.align		4
.L_2:
        /*0010*/ 	.word	index@(triton_poi_fused_div_20)
        /*0014*/ 	.word	0x00000000


	//----- nvinfo : EIATTR_FRAME_SIZE
	.align		4
.L_3:
        /*0018*/ 	.byte	0x04, 0x11
        /*001a*/ 	.short	(.L_5 - .L_4)
	.align		4
.L_4:
        /*001c*/ 	.word	index@(triton_poi_fused_div_20)
        /*0020*/ 	.word	0x00000000


	//----- nvinfo : EIATTR_MIN_STACK_SIZE
	.align		4
.L_5:
        /*0024*/ 	.byte	0x04, 0x12
        /*0026*/ 	.short	(.L_7 - .L_6)
	.align		4
.L_6:
        /*0028*/ 	.word	index@(triton_poi_fused_div_20)
        /*002c*/ 	.word	0x00000000
.L_7:


//--------------------- .nv.info.triton_poi_fused_div_20 --------------------------
	.section	.nv.info.triton_poi_fused_div_20,"",@"SHT_CUDA_INFO"
	.sectionflags	@""
	.align	4


	//----- nvinfo : EIATTR_CUDA_API_VERSION
	.align		4
        /*0000*/ 	.byte	0x04, 0x37
        /*0002*/ 	.short	(.L_9 - .L_8)
.L_8:
        /*0004*/ 	.word	0x0000007c


	//----- nvinfo : EIATTR_KPARAM_INFO
	.align		4
.L_9:
        /*0008*/ 	.byte	0x04, 0x17
        /*000a*/ 	.short	(.L_11 - .L_10)
.L_10:
        /*000c*/ 	.word	0x00000000
        /*0010*/ 	.short	0x0004
        /*0012*/ 	.short	0x0020
        /*0014*/ 	.byte	0x00, 0xf0, 0x11, 0x00


	//----- nvinfo : EIATTR_KPARAM_INFO
	.align		4
.L_11:
        /*0018*/ 	.byte	0x04, 0x17
        /*001a*/ 	.short	(.L_13 - .L_12)
.L_12:
        /*001c*/ 	.word	0x00000000
        /*0020*/ 	.short	0x0003
        /*0022*/ 	.short	0x0018
        /*0024*/ 	.byte	0x00, 0xf4, 0x21, 0x00


	//----- nvinfo : EIATTR_KPARAM_INFO
	.align		4
.L_13:
        /*0028*/ 	.byte	0x04, 0x17
        /*002a*/ 	.short	(.L_15 - .L_14)
.L_14:
        /*002c*/ 	.word	0x00000000
        /*0030*/ 	.short	0x0002
        /*0032*/ 	.short	0x0010
        /*0034*/ 	.byte	0x00, 0xf4, 0x21, 0x00


	//----- nvinfo : EIATTR_KPARAM_INFO
	.align		4
.L_15:
        /*0038*/ 	.byte	0x04, 0x17
        /*003a*/ 	.short	(.L_17 - .L_16)
.L_16:
        /*003c*/ 	.word	0x00000000
        /*0040*/ 	.short	0x0001
        /*0042*/ 	.short	0x0008
        /*0044*/ 	.byte	0x00, 0xf4, 0x21, 0x00


	//----- nvinfo : EIATTR_KPARAM_INFO
	.align		4
.L_17:
        /*0048*/ 	.byte	0x04, 0x17
        /*004a*/ 	.short	(.L_19 - .L_18)
.L_18:
        /*004c*/ 	.word	0x00000000
        /*0050*/ 	.short	0x0000
        /*0052*/ 	.short	0x0000
        /*0054*/ 	.byte	0x00, 0xf4, 0x21, 0x00


	//----- nvinfo : EIATTR_SPARSE_MMA_MASK
	.align		4
.L_19:
        /*0058*/ 	.byte	0x03, 0x50
        /*005a*/ 	.short	0x0000


	//----- nvinfo : EIATTR_MAXREG_COUNT
	.align		4
        /*005c*/ 	.byte	0x03, 0x1b
        /*005e*/ 	.short	0x00ff


	//----- nvinfo : EIATTR_EXIT_INSTR_OFFSETS
	.align		4
        /*0060*/ 	.byte	0x04, 0x1c
        /*0062*/ 	.short	(.L_21 - .L_20)


	//   ....[0]....
.L_20:
        /*0064*/ 	.word	0x000001d0


	//----- nvinfo : EIATTR_REQNTID
	.align		4
.L_21:
        /*0068*/ 	.byte	0x04, 0x10
        /*006a*/ 	.short	(.L_23 - .L_22)
.L_22:
        /*006c*/ 	.word	0x00000100
        /*0070*/ 	.word	0x00000001
        /*0074*/ 	.word	0x00000001


	//----- nvinfo : EIATTR_CBANK_PARAM_SIZE
	.align		4
.L_23:
        /*0078*/ 	.byte	0x03, 0x19
        /*007a*/ 	.short	0x0024


	//----- nvinfo : EIATTR_PARAM_CBANK
	.align		4
        /*007c*/ 	.byte	0x04, 0x0a
        /*007e*/ 	.short	(.L_25 - .L_24)
	.align		4
.L_24:
        /*0080*/ 	.word	index@(.nv.constant0.triton_poi_fused_div_20)
        /*0084*/ 	.short	0x0210
        /*0086*/ 	.short	0x0024


	//----- nvinfo : EIATTR_SW_WAR
	.align		4
.L_25:
        /*0088*/ 	.byte	0x04, 0x36
        /*008a*/ 	.short	(.L_27 - .L_26)
.L_26:
        /*008c*/ 	.word	0x00000008
.L_27:


//--------------------- .nv.callgraph             --------------------------
	.section	.nv.callgraph,"",@"SHT_CUDA_CALLGRAPH"
	.align	4
	.sectionentsize	8
	.align		4
        /*0000*/ 	.word	0x00000000
	.align		4
        /*0004*/ 	.word	0xffffffff
	.align		4
        /*0008*/ 	.word	0x00000000
	.align		4
        /*000c*/ 	.word	0xfffffffe
	.align		4
        /*0010*/ 	.word	0x00000000
	.align		4
        /*0014*/ 	.word	0xfffffffd
	.align		4
        /*0018*/ 	.word	0x00000000
	.align		4
        /*001c*/ 	.word	0xfffffffc


//--------------------- .text.triton_poi_fused_div_20 --------------------------
	.section	.text.triton_poi_fused_div_20,"ax",@progbits
	.align	128
        .global         triton_poi_fused_div_20
        .type           triton_poi_fused_div_20,@function
        .size           triton_poi_fused_div_20,(.L_x_1 - triton_poi_fused_div_20)
        .other          triton_poi_fused_div_20,@"STO_CUDA_ENTRY STV_DEFAULT"
triton_poi_fused_div_20:
.text.triton_poi_fused_div_20:
[----:B------:R-:W-:Y:S08]  /*0000*/  LDC R1, c[0x0][0x28] ;  /* 0x00000a00ff017b82 */ /* 0x000ff00000000800 */
[----:B------:R-:W1:Y:S01]  /*0010*/  LDC.64 R4, c[0x0][0x218] ;  /* 0x00008600ff047b82 */ /* 0x000e620000000a00 */
[----:B------:R-:W2:Y:S01]  /*0020*/  S2R R0, SR_TID.X ;  /* 0x0000000000007919 */ /* 0x000ea20000002100 */
[----:B------:R-:W-:Y:S01]  /*0030*/  ULDC.64 UR4, c[0x0][0x208] ;  /* 0x0000820000047ab9 */ /* 0x000fe20000000a00 */
[----:B------:R-:W3:Y:S05]  /*0040*/  S2R R11, SR_CTAID.X ;  /* 0x00000000000b7919 */ /* 0x000eea0000002500 */
[----:B------:R-:W4:Y:S08]  /*0050*/  LDC.64 R2, c[0x0][0x210] ;  /* 0x00008400ff027b82 */ /* 0x000f300000000a00 */
[----:B------:R-:W5:Y:S01]  /*0060*/  LDC.64 R6, c[0x0][0x220] ;  /* 0x00008800ff067b82 */ /* 0x000f620000000a00 */
[----:B-1----:R1:W5:Y:S07]  /*0070*/  LDG.E R10, desc[UR4][R4.64] ;  /* 0x00000004040a7981 */ /* 0x00236e000c1e1900 */
[----:B------:R-:W1:Y:S01]  /*0080*/  LDC.64 R8, c[0x0][0x228] ;  /* 0x00008a00ff087b82 */ /* 0x000e620000000a00 */
[----:B--2---:R-:W-:-:S04]  /*0090*/  SHF.L.U32 R0, R0, 0x1, RZ ;  /* 0x0000000100007819 */ /* 0x004fc800000006ff */
[----:B------:R-:W-:-:S04]  /*00a0*/  LOP3.LUT R0, R0, 0x1fe, RZ, 0xc0, !PT ;  /* 0x000001fe00007812 */ /* 0x000fc800078ec0ff */
[----:B---3--:R-:W-:-:S05]  /*00b0*/  LEA R11, R11, R0, 0x9 ;  /* 0x000000000b0b7211 */ /* 0x008fca00078e48ff */
[----:B----4-:R-:W-:-:S05]  /*00c0*/  IMAD.WIDE R2, R11, 0x4, R2 ;  /* 0x000000040b027825 */ /* 0x010fca00078e0202 */
[----:B------:R5:W2:Y:S01]  /*00d0*/  LDG.E.64 R12, desc[UR4][R2.64] ;  /* 0x00000004020c7981 */ /* 0x000aa2000c1e1b00 */
[----:B-1----:R-:W-:-:S04]  /*00e0*/  IMAD.WIDE R4, R11, 0x4, R8 ;  /* 0x000000040b047825 */ /* 0x002fc800078e0208 */
[----:B-----5:R-:W-:Y:S01]  /*00f0*/  IMAD.WIDE R2, R11, 0x4, R6 ;  /* 0x000000040b027825 */ /* 0x020fe200078e0206 */
[C---:B------:R-:W-:Y:S02]  /*0100*/  FSETP.GT.AND P0, PT, |R10|.reuse, 8.50705917302346158658e+37, PT ;  /* 0x7e8000000a00780b */ /* 0x040fe40003f04200 */
[----:B------:R-:W-:-:S11]  /*0110*/  FSETP.GEU.AND P1, PT, |R10|, 1.175494350822287508e-38, PT ;  /* 0x008000000a00780b */ /* 0x000fd60003f2e200 */
[----:B------:R-:W-:-:S04]  /*0120*/  @P0 FMUL R10, R10, 0.25 ;  /* 0x3e8000000a0a0820 */ /* 0x000fc80000400000 */
[----:B------:R-:W-:-:S06]  /*0130*/  @!P1 FMUL R10, R10, 16777216 ;  /* 0x4b8000000a0a9820 */ /* 0x000fcc0000400000 */
[----:B------:R-:W1:Y:S01]  /*0140*/  MUFU.RCP R10, R10 ;  /* 0x0000000a000a7308 */ /* 0x000e620000001000 */
[----:B--2---:R-:W-:Y:S01]  /*0150*/  @P0 FMUL R12, R12, 0.25 ;  /* 0x3e8000000c0c0820 */ /* 0x004fe20000400000 */
[----:B------:R-:W-:-:S03]  /*0160*/  @P0 FMUL R13, R13, 0.25 ;  /* 0x3e8000000d0d0820 */ /* 0x000fc60000400000 */
[----:B------:R-:W-:Y:S01]  /*0170*/  @!P1 FMUL R12, R12, 16777216 ;  /* 0x4b8000000c0c9820 */ /* 0x000fe20000400000 */
[----:B------:R-:W-:-:S03]  /*0180*/  @!P1 FMUL R13, R13, 16777216 ;  /* 0x4b8000000d0d9820 */ /* 0x000fc60000400000 */
[C---:B-1----:R-:W-:Y:S01]  /*0190*/  FMUL R12, R10.reuse, R12 ;  /* 0x0000000c0a0c7220 */ /* 0x042fe20000400000 */
[----:B------:R-:W-:-:S05]  /*01a0*/  FMUL R13, R10, R13 ;  /* 0x0000000d0a0d7220 */ /* 0x000fca0000400000 */
[----:B------:R-:W-:Y:S04]  /*01b0*/  STG.E.64 desc[UR4][R2.64], R12 ;  /* 0x0000000c02007986 */ /* 0x000fe8000c101b04 */
[----:B------:R-:W-:Y:S01]  /*01c0*/  STG.E.64 desc[UR4][R4.64], R12 ;  /* 0x0000000c04007986 */ /* 0x000fe2000c101b04 */
[----:B------:R-:W-:Y:S05]  /*01d0*/  EXIT ;  /* 0x000000000000794d */ /* 0x000fea0003800000 */
.L_x_0:
[----:B------:R-:W-:-:S00]  /*01e0*/  BRA `(.L_x_0) ;  /* 0xfffffffc00fc7947 */ /* 0x000fc0000383ffff */
[----:B------:R-:W-:-:S00]  /*01f0*/  NOP ;  /* 0x0000000000007918 */ /* 0x000fc00000000000 */
        /* <DEDUP_REMOVED lines=8> */
.L_x_1:


//--------------------- .nv.constant0.triton_poi_fused_div_20 --------------------------
	.section	.nv.constant0.triton_poi_fused_div_20,"a",@progbits
	.sectionflags	@""
	.align	4
.nv.constant0.triton_poi_fused_div_20:
	.zero		564
